//
// Generated by NVIDIA NVVM Compiler
//
// Compiler Build ID: CL-36424714
// Cuda compilation tools, release 13.0, V13.0.88
// Based on NVVM 20.0.0
//

.version 9.0
.target sm_100
.address_size 64

	// .globl	_Z8xorShiftPii

.visible .entry _Z8xorShiftPii(
	.param .u64 .ptr .align 1 _Z8xorShiftPii_param_0,
	.param .u32 _Z8xorShiftPii_param_1
)
{
	.reg .pred 	%p<16>;
	.reg .b32 	%r<411>;
	.reg .b64 	%rd<10>;

	ld.param.u32 	%r56, [_Z8xorShiftPii_param_1];
	mov.u32 	%r409, %tid.x;
	mov.u32 	%r408, %ctaid.x;
	add.s32 	%r407, %r409, 1;
	// begin inline asm
	mov.u32 %r57, %envreg2;
	// end inline asm
	cvt.u64.u32 	%rd4, %r57;
	// begin inline asm
	mov.u32 %r58, %envreg1;
	// end inline asm
	cvt.u64.u32 	%rd5, %r58;
	shl.b64 	%rd6, %rd5, 32;
	or.b64  	%rd1, %rd6, %rd4;
	mov.u32 	%r60, %ntid.x;
	sub.s32 	%r61, %r60, %r409;
	mov.u32 	%r410, %r61;
	add.s64 	%rd3, %rd1, 4;
	mov.u32 	%r62, %tid.y;
	add.s32 	%r63, %r409, %r62;
	mov.u32 	%r64, %tid.z;
	or.b32  	%r4, %r63, %r64;
	mov.u32 	%r65, %nctaid.x;
	mov.u32 	%r66, %nctaid.y;
	mul.lo.s32 	%r67, %r65, %r66;
	mov.u32 	%r68, %nctaid.z;
	mul.lo.s32 	%r69, %r67, %r68;
	mov.u32 	%r70, %ctaid.y;
	add.s32 	%r71, %r408, %r70;
	mov.u32 	%r72, %ctaid.z;
	neg.s32 	%r73, %r72;
	setp.eq.s32 	%p1, %r71, %r73;
	sub.s32 	%r74, -2147483647, %r69;
	selp.b32 	%r5, %r74, 1, %p1;
	and.b32  	%r6, %r56, 15;
	add.s32 	%r7, %r6, -1;
	and.b32  	%r8, %r56, 7;
	add.s32 	%r9, %r8, -1;
	and.b32  	%r10, %r56, 3;
	and.b32  	%r75, %r56, 2147483632;
	neg.s32 	%r11, %r75;
	mov.b32 	%r381, 0;
$L__BB0_1:
	setp.lt.s32 	%p2, %r56, 1;
	@%p2 bra 	$L__BB0_15;
	setp.lt.u32 	%p3, %r56, 16;
	@%p3 bra 	$L__BB0_5;
	mov.u32 	%r385, %r11;
$L__BB0_4:
	.pragma "nounroll";
	shl.b32 	%r77, %r409, 15;
	xor.b32  	%r78, %r77, %r409;
	mov.u32 	%r79, %r410;
	mov.u32 	%r80, %r410;
	mov.u32 	%r81, %r410;
	shr.s32 	%r82, %r81, 21;
	shr.s32 	%r83, %r78, 4;
	xor.b32  	%r84, %r83, %r80;
	xor.b32  	%r85, %r84, %r82;
	xor.b32  	%r86, %r85, %r78;
	mov.u32 	%r410, %r86;
	shl.b32 	%r87, %r408, 15;
	xor.b32  	%r88, %r87, %r408;
	mov.u32 	%r89, %r410;
	mov.u32 	%r90, %r410;
	mov.u32 	%r91, %r410;
	shr.s32 	%r92, %r91, 21;
	shr.s32 	%r93, %r88, 4;
	xor.b32  	%r94, %r93, %r90;
	xor.b32  	%r95, %r94, %r92;
	xor.b32  	%r96, %r95, %r88;
	mov.u32 	%r410, %r96;
	shl.b32 	%r97, %r407, 15;
	xor.b32  	%r98, %r97, %r407;
	mov.u32 	%r99, %r410;
	mov.u32 	%r100, %r410;
	mov.u32 	%r101, %r410;
	shr.s32 	%r102, %r101, 21;
	shr.s32 	%r103, %r98, 4;
	xor.b32  	%r104, %r103, %r100;
	xor.b32  	%r105, %r104, %r102;
	xor.b32  	%r106, %r105, %r98;
	mov.u32 	%r410, %r106;
	shl.b32 	%r107, %r79, 15;
	xor.b32  	%r108, %r107, %r79;
	mov.u32 	%r109, %r410;
	mov.u32 	%r110, %r410;
	mov.u32 	%r111, %r410;
	shr.s32 	%r112, %r111, 21;
	shr.s32 	%r113, %r108, 4;
	xor.b32  	%r114, %r113, %r110;
	xor.b32  	%r115, %r114, %r112;
	xor.b32  	%r116, %r115, %r108;
	mov.u32 	%r410, %r116;
	shl.b32 	%r117, %r89, 15;
	xor.b32  	%r118, %r117, %r89;
	mov.u32 	%r119, %r410;
	mov.u32 	%r120, %r410;
	mov.u32 	%r121, %r410;
	shr.s32 	%r122, %r121, 21;
	shr.s32 	%r123, %r118, 4;
	xor.b32  	%r124, %r123, %r120;
	xor.b32  	%r125, %r124, %r122;
	xor.b32  	%r126, %r125, %r118;
	mov.u32 	%r410, %r126;
	shl.b32 	%r127, %r99, 15;
	xor.b32  	%r128, %r127, %r99;
	mov.u32 	%r129, %r410;
	mov.u32 	%r130, %r410;
	mov.u32 	%r131, %r410;
	shr.s32 	%r132, %r131, 21;
	shr.s32 	%r133, %r128, 4;
	xor.b32  	%r134, %r133, %r130;
	xor.b32  	%r135, %r134, %r132;
	xor.b32  	%r136, %r135, %r128;
	mov.u32 	%r410, %r136;
	shl.b32 	%r137, %r109, 15;
	xor.b32  	%r138, %r137, %r109;
	mov.u32 	%r139, %r410;
	mov.u32 	%r140, %r410;
	mov.u32 	%r141, %r410;
	shr.s32 	%r142, %r141, 21;
	shr.s32 	%r143, %r138, 4;
	xor.b32  	%r144, %r143, %r140;
	xor.b32  	%r145, %r144, %r142;
	xor.b32  	%r146, %r145, %r138;
	mov.u32 	%r410, %r146;
	shl.b32 	%r147, %r119, 15;
	xor.b32  	%r148, %r147, %r119;
	mov.u32 	%r149, %r410;
	mov.u32 	%r150, %r410;
	mov.u32 	%r151, %r410;
	shr.s32 	%r152, %r151, 21;
	shr.s32 	%r153, %r148, 4;
	xor.b32  	%r154, %r153, %r150;
	xor.b32  	%r155, %r154, %r152;
	xor.b32  	%r156, %r155, %r148;
	mov.u32 	%r410, %r156;
	shl.b32 	%r157, %r129, 15;
	xor.b32  	%r158, %r157, %r129;
	mov.u32 	%r159, %r410;
	mov.u32 	%r160, %r410;
	mov.u32 	%r161, %r410;
	shr.s32 	%r162, %r161, 21;
	shr.s32 	%r163, %r158, 4;
	xor.b32  	%r164, %r163, %r160;
	xor.b32  	%r165, %r164, %r162;
	xor.b32  	%r166, %r165, %r158;
	mov.u32 	%r410, %r166;
	shl.b32 	%r167, %r139, 15;
	xor.b32  	%r168, %r167, %r139;
	mov.u32 	%r169, %r410;
	mov.u32 	%r170, %r410;
	mov.u32 	%r171, %r410;
	shr.s32 	%r172, %r171, 21;
	shr.s32 	%r173, %r168, 4;
	xor.b32  	%r174, %r173, %r170;
	xor.b32  	%r175, %r174, %r172;
	xor.b32  	%r176, %r175, %r168;
	mov.u32 	%r410, %r176;
	shl.b32 	%r177, %r149, 15;
	xor.b32  	%r178, %r177, %r149;
	mov.u32 	%r179, %r410;
	mov.u32 	%r180, %r410;
	mov.u32 	%r181, %r410;
	shr.s32 	%r182, %r181, 21;
	shr.s32 	%r183, %r178, 4;
	xor.b32  	%r184, %r183, %r180;
	xor.b32  	%r185, %r184, %r182;
	xor.b32  	%r186, %r185, %r178;
	mov.u32 	%r410, %r186;
	shl.b32 	%r187, %r159, 15;
	xor.b32  	%r188, %r187, %r159;
	mov.u32 	%r189, %r410;
	mov.u32 	%r190, %r410;
	mov.u32 	%r191, %r410;
	shr.s32 	%r192, %r191, 21;
	shr.s32 	%r193, %r188, 4;
	xor.b32  	%r194, %r193, %r190;
	xor.b32  	%r195, %r194, %r192;
	xor.b32  	%r196, %r195, %r188;
	mov.u32 	%r410, %r196;
	shl.b32 	%r197, %r169, 15;
	xor.b32  	%r198, %r197, %r169;
	mov.u32 	%r199, %r410;
	mov.u32 	%r200, %r410;
	mov.u32 	%r201, %r410;
	shr.s32 	%r202, %r201, 21;
	shr.s32 	%r203, %r198, 4;
	xor.b32  	%r204, %r203, %r200;
	xor.b32  	%r205, %r204, %r202;
	xor.b32  	%r206, %r205, %r198;
	mov.u32 	%r410, %r206;
	shl.b32 	%r207, %r179, 15;
	xor.b32  	%r208, %r207, %r179;
	mov.u32 	%r409, %r410;
	mov.u32 	%r209, %r410;
	mov.u32 	%r210, %r410;
	shr.s32 	%r211, %r210, 21;
	shr.s32 	%r212, %r208, 4;
	xor.b32  	%r213, %r212, %r209;
	xor.b32  	%r214, %r213, %r211;
	xor.b32  	%r215, %r214, %r208;
	mov.u32 	%r410, %r215;
	shl.b32 	%r216, %r189, 15;
	xor.b32  	%r217, %r216, %r189;
	mov.u32 	%r408, %r410;
	mov.u32 	%r218, %r410;
	mov.u32 	%r219, %r410;
	shr.s32 	%r220, %r219, 21;
	shr.s32 	%r221, %r217, 4;
	xor.b32  	%r222, %r221, %r218;
	xor.b32  	%r223, %r222, %r220;
	xor.b32  	%r224, %r223, %r217;
	mov.u32 	%r410, %r224;
	shl.b32 	%r225, %r199, 15;
	xor.b32  	%r226, %r225, %r199;
	mov.u32 	%r407, %r410;
	mov.u32 	%r227, %r410;
	mov.u32 	%r228, %r410;
	shr.s32 	%r229, %r228, 21;
	shr.s32 	%r230, %r226, 4;
	xor.b32  	%r231, %r230, %r227;
	xor.b32  	%r232, %r231, %r229;
	xor.b32  	%r233, %r232, %r226;
	mov.u32 	%r410, %r233;
	add.s32 	%r385, %r385, 16;
	setp.ne.s32 	%p4, %r385, 0;
	@%p4 bra 	$L__BB0_4;
$L__BB0_5:
	setp.eq.s32 	%p5, %r6, 0;
	@%p5 bra 	$L__BB0_15;
	setp.lt.u32 	%p6, %r7, 7;
	@%p6 bra 	$L__BB0_8;
	shl.b32 	%r235, %r409, 15;
	xor.b32  	%r236, %r235, %r409;
	mov.u32 	%r237, %r410;
	mov.u32 	%r238, %r410;
	mov.u32 	%r239, %r410;
	shr.s32 	%r240, %r239, 21;
	shr.s32 	%r241, %r236, 4;
	xor.b32  	%r242, %r241, %r238;
	xor.b32  	%r243, %r242, %r240;
	xor.b32  	%r244, %r243, %r236;
	mov.u32 	%r410, %r244;
	shl.b32 	%r245, %r408, 15;
	xor.b32  	%r246, %r245, %r408;
	mov.u32 	%r247, %r410;
	mov.u32 	%r248, %r410;
	mov.u32 	%r249, %r410;
	shr.s32 	%r250, %r249, 21;
	shr.s32 	%r251, %r246, 4;
	xor.b32  	%r252, %r251, %r248;
	xor.b32  	%r253, %r252, %r250;
	xor.b32  	%r254, %r253, %r246;
	mov.u32 	%r410, %r254;
	shl.b32 	%r255, %r407, 15;
	xor.b32  	%r256, %r255, %r407;
	mov.u32 	%r257, %r410;
	mov.u32 	%r258, %r410;
	mov.u32 	%r259, %r410;
	shr.s32 	%r260, %r259, 21;
	shr.s32 	%r261, %r256, 4;
	xor.b32  	%r262, %r261, %r258;
	xor.b32  	%r263, %r262, %r260;
	xor.b32  	%r264, %r263, %r256;
	mov.u32 	%r410, %r264;
	shl.b32 	%r265, %r237, 15;
	xor.b32  	%r266, %r265, %r237;
	mov.u32 	%r267, %r410;
	mov.u32 	%r268, %r410;
	mov.u32 	%r269, %r410;
	shr.s32 	%r270, %r269, 21;
	shr.s32 	%r271, %r266, 4;
	xor.b32  	%r272, %r271, %r268;
	xor.b32  	%r273, %r272, %r270;
	xor.b32  	%r274, %r273, %r266;
	mov.u32 	%r410, %r274;
	shl.b32 	%r275, %r247, 15;
	xor.b32  	%r276, %r275, %r247;
	mov.u32 	%r277, %r410;
	mov.u32 	%r278, %r410;
	mov.u32 	%r279, %r410;
	shr.s32 	%r280, %r279, 21;
	shr.s32 	%r281, %r276, 4;
	xor.b32  	%r282, %r281, %r278;
	xor.b32  	%r283, %r282, %r280;
	xor.b32  	%r284, %r283, %r276;
	mov.u32 	%r410, %r284;
	shl.b32 	%r285, %r257, 15;
	xor.b32  	%r286, %r285, %r257;
	mov.u32 	%r409, %r410;
	mov.u32 	%r287, %r410;
	mov.u32 	%r288, %r410;
	shr.s32 	%r289, %r288, 21;
	shr.s32 	%r290, %r286, 4;
	xor.b32  	%r291, %r290, %r287;
	xor.b32  	%r292, %r291, %r289;
	xor.b32  	%r293, %r292, %r286;
	mov.u32 	%r410, %r293;
	shl.b32 	%r294, %r267, 15;
	xor.b32  	%r295, %r294, %r267;
	mov.u32 	%r408, %r410;
	mov.u32 	%r296, %r410;
	mov.u32 	%r297, %r410;
	shr.s32 	%r298, %r297, 21;
	shr.s32 	%r299, %r295, 4;
	xor.b32  	%r300, %r299, %r296;
	xor.b32  	%r301, %r300, %r298;
	xor.b32  	%r302, %r301, %r295;
	mov.u32 	%r410, %r302;
	shl.b32 	%r303, %r277, 15;
	xor.b32  	%r304, %r303, %r277;
	mov.u32 	%r407, %r410;
	mov.u32 	%r305, %r410;
	mov.u32 	%r306, %r410;
	shr.s32 	%r307, %r306, 21;
	shr.s32 	%r308, %r304, 4;
	xor.b32  	%r309, %r308, %r305;
	xor.b32  	%r310, %r309, %r307;
	xor.b32  	%r311, %r310, %r304;
	mov.u32 	%r410, %r311;
$L__BB0_8:
	setp.eq.s32 	%p7, %r8, 0;
	@%p7 bra 	$L__BB0_15;
	setp.lt.u32 	%p8, %r9, 3;
	mov.u32 	%r405, %r408;
	mov.u32 	%r406, %r407;
	@%p8 bra 	$L__BB0_11;
	shl.b32 	%r313, %r409, 15;
	xor.b32  	%r314, %r313, %r409;
	mov.u32 	%r315, %r410;
	mov.u32 	%r316, %r410;
	mov.u32 	%r317, %r410;
	shr.s32 	%r318, %r317, 21;
	shr.s32 	%r319, %r314, 4;
	xor.b32  	%r320, %r319, %r316;
	xor.b32  	%r321, %r320, %r318;
	xor.b32  	%r322, %r321, %r314;
	mov.u32 	%r410, %r322;
	shl.b32 	%r323, %r408, 15;
	xor.b32  	%r324, %r323, %r408;
	mov.u32 	%r409, %r410;
	mov.u32 	%r325, %r410;
	mov.u32 	%r326, %r410;
	shr.s32 	%r327, %r326, 21;
	shr.s32 	%r328, %r324, 4;
	xor.b32  	%r329, %r328, %r325;
	xor.b32  	%r330, %r329, %r327;
	xor.b32  	%r331, %r330, %r324;
	mov.u32 	%r410, %r331;
	shl.b32 	%r332, %r407, 15;
	xor.b32  	%r333, %r332, %r407;
	mov.u32 	%r408, %r410;
	mov.u32 	%r334, %r410;
	mov.u32 	%r335, %r410;
	shr.s32 	%r336, %r335, 21;
	shr.s32 	%r337, %r333, 4;
	xor.b32  	%r338, %r337, %r334;
	xor.b32  	%r339, %r338, %r336;
	xor.b32  	%r340, %r339, %r333;
	mov.u32 	%r410, %r340;
	shl.b32 	%r341, %r315, 15;
	xor.b32  	%r342, %r341, %r315;
	mov.u32 	%r407, %r410;
	mov.u32 	%r343, %r410;
	mov.u32 	%r344, %r410;
	shr.s32 	%r345, %r344, 21;
	shr.s32 	%r346, %r342, 4;
	xor.b32  	%r347, %r346, %r343;
	xor.b32  	%r348, %r347, %r345;
	xor.b32  	%r349, %r348, %r342;
	mov.u32 	%r410, %r349;
	mov.u32 	%r405, %r408;
	mov.u32 	%r406, %r407;
$L__BB0_11:
	setp.eq.s32 	%p9, %r10, 0;
	@%p9 bra 	$L__BB0_15;
	setp.eq.s32 	%p10, %r10, 1;
	shl.b32 	%r350, %r409, 15;
	xor.b32  	%r351, %r350, %r409;
	mov.u32 	%r48, %r410;
	mov.u32 	%r352, %r410;
	mov.u32 	%r353, %r410;
	shr.s32 	%r354, %r353, 21;
	shr.s32 	%r355, %r351, 4;
	xor.b32  	%r356, %r355, %r352;
	xor.b32  	%r357, %r356, %r354;
	xor.b32  	%r358, %r357, %r351;
	mov.u32 	%r410, %r358;
	mov.u32 	%r407, %r48;
	mov.u32 	%r408, %r406;
	mov.u32 	%r409, %r405;
	@%p10 bra 	$L__BB0_15;
	setp.eq.s32 	%p11, %r10, 2;
	shl.b32 	%r359, %r405, 15;
	xor.b32  	%r360, %r359, %r405;
	mov.u32 	%r49, %r410;
	mov.u32 	%r361, %r410;
	mov.u32 	%r362, %r410;
	shr.s32 	%r363, %r362, 21;
	shr.s32 	%r364, %r360, 4;
	xor.b32  	%r365, %r364, %r361;
	xor.b32  	%r366, %r365, %r363;
	xor.b32  	%r367, %r366, %r360;
	mov.u32 	%r410, %r367;
	mov.u32 	%r407, %r49;
	mov.u32 	%r408, %r48;
	mov.u32 	%r409, %r406;
	@%p11 bra 	$L__BB0_15;
	shl.b32 	%r368, %r406, 15;
	xor.b32  	%r369, %r368, %r406;
	mov.u32 	%r407, %r410;
	mov.u32 	%r370, %r410;
	mov.u32 	%r371, %r410;
	shr.s32 	%r372, %r371, 21;
	shr.s32 	%r373, %r369, 4;
	xor.b32  	%r374, %r373, %r370;
	xor.b32  	%r375, %r374, %r372;
	xor.b32  	%r376, %r375, %r369;
	mov.u32 	%r410, %r376;
	mov.u32 	%r408, %r49;
	mov.u32 	%r409, %r48;
$L__BB0_15:
	setp.ne.s64 	%p12, %rd1, 0;
	@%p12 bra 	$L__BB0_17;
	// begin inline asm
	trap;
	// end inline asm
$L__BB0_17:
	setp.ne.s32 	%p13, %r4, 0;
	barrier.sync 	0;
	@%p13 bra 	$L__BB0_20;
	// begin inline asm
	atom.add.release.gpu.u32 %r377,[%rd3],%r5;
	// end inline asm
$L__BB0_19:
	// begin inline asm
	ld.acquire.gpu.u32 %r379,[%rd3];
	// end inline asm
	xor.b32  	%r380, %r379, %r377;
	setp.gt.s32 	%p14, %r380, -1;
	@%p14 bra 	$L__BB0_19;
$L__BB0_20:
	barrier.sync 	0;
	add.s32 	%r381, %r381, 1;
	setp.ne.s32 	%p15, %r381, 1000000;
	@%p15 bra 	$L__BB0_1;
	ret;

}
	// .globl	_Z14xorShiftNoSyncPii
.visible .entry _Z14xorShiftNoSyncPii(
	.param .u64 .ptr .align 1 _Z14xorShiftNoSyncPii_param_0,
	.param .u32 _Z14xorShiftNoSyncPii_param_1
)
{
	.reg .pred 	%p<12>;
	.reg .b32 	%r<389>;
	.reg .b64 	%rd<3>;

	ld.param.u32 	%r53, [_Z14xorShiftNoSyncPii_param_1];
	mov.u32 	%r385, %tid.x;
	mov.u32 	%r54, %ntid.x;
	sub.s32 	%r55, %r54, %r385;
	mov.u32 	%r388, %r55;
	setp.lt.s32 	%p1, %r53, 1;
	@%p1 bra 	$L__BB1_16;
	add.s32 	%r387, %r385, 1;
	mov.u32 	%r386, %ctaid.x;
	and.b32  	%r4, %r53, 15;
	add.s32 	%r5, %r4, -1;
	and.b32  	%r6, %r53, 7;
	add.s32 	%r7, %r6, -1;
	and.b32  	%r8, %r53, 3;
	and.b32  	%r57, %r53, 2147483632;
	neg.s32 	%r9, %r57;
	mov.b32 	%r359, 0;
$L__BB1_2:
	setp.lt.u32 	%p2, %r53, 16;
	@%p2 bra 	$L__BB1_5;
	mov.u32 	%r363, %r9;
$L__BB1_4:
	.pragma "nounroll";
	shl.b32 	%r59, %r385, 15;
	xor.b32  	%r60, %r59, %r385;
	mov.u32 	%r61, %r388;
	mov.u32 	%r62, %r388;
	mov.u32 	%r63, %r388;
	shr.s32 	%r64, %r63, 21;
	shr.s32 	%r65, %r60, 4;
	xor.b32  	%r66, %r65, %r62;
	xor.b32  	%r67, %r66, %r64;
	xor.b32  	%r68, %r67, %r60;
	mov.u32 	%r388, %r68;
	shl.b32 	%r69, %r386, 15;
	xor.b32  	%r70, %r69, %r386;
	mov.u32 	%r71, %r388;
	mov.u32 	%r72, %r388;
	mov.u32 	%r73, %r388;
	shr.s32 	%r74, %r73, 21;
	shr.s32 	%r75, %r70, 4;
	xor.b32  	%r76, %r75, %r72;
	xor.b32  	%r77, %r76, %r74;
	xor.b32  	%r78, %r77, %r70;
	mov.u32 	%r388, %r78;
	shl.b32 	%r79, %r387, 15;
	xor.b32  	%r80, %r79, %r387;
	mov.u32 	%r81, %r388;
	mov.u32 	%r82, %r388;
	mov.u32 	%r83, %r388;
	shr.s32 	%r84, %r83, 21;
	shr.s32 	%r85, %r80, 4;
	xor.b32  	%r86, %r85, %r82;
	xor.b32  	%r87, %r86, %r84;
	xor.b32  	%r88, %r87, %r80;
	mov.u32 	%r388, %r88;
	shl.b32 	%r89, %r61, 15;
	xor.b32  	%r90, %r89, %r61;
	mov.u32 	%r91, %r388;
	mov.u32 	%r92, %r388;
	mov.u32 	%r93, %r388;
	shr.s32 	%r94, %r93, 21;
	shr.s32 	%r95, %r90, 4;
	xor.b32  	%r96, %r95, %r92;
	xor.b32  	%r97, %r96, %r94;
	xor.b32  	%r98, %r97, %r90;
	mov.u32 	%r388, %r98;
	shl.b32 	%r99, %r71, 15;
	xor.b32  	%r100, %r99, %r71;
	mov.u32 	%r101, %r388;
	mov.u32 	%r102, %r388;
	mov.u32 	%r103, %r388;
	shr.s32 	%r104, %r103, 21;
	shr.s32 	%r105, %r100, 4;
	xor.b32  	%r106, %r105, %r102;
	xor.b32  	%r107, %r106, %r104;
	xor.b32  	%r108, %r107, %r100;
	mov.u32 	%r388, %r108;
	shl.b32 	%r109, %r81, 15;
	xor.b32  	%r110, %r109, %r81;
	mov.u32 	%r111, %r388;
	mov.u32 	%r112, %r388;
	mov.u32 	%r113, %r388;
	shr.s32 	%r114, %r113, 21;
	shr.s32 	%r115, %r110, 4;
	xor.b32  	%r116, %r115, %r112;
	xor.b32  	%r117, %r116, %r114;
	xor.b32  	%r118, %r117, %r110;
	mov.u32 	%r388, %r118;
	shl.b32 	%r119, %r91, 15;
	xor.b32  	%r120, %r119, %r91;
	mov.u32 	%r121, %r388;
	mov.u32 	%r122, %r388;
	mov.u32 	%r123, %r388;
	shr.s32 	%r124, %r123, 21;
	shr.s32 	%r125, %r120, 4;
	xor.b32  	%r126, %r125, %r122;
	xor.b32  	%r127, %r126, %r124;
	xor.b32  	%r128, %r127, %r120;
	mov.u32 	%r388, %r128;
	shl.b32 	%r129, %r101, 15;
	xor.b32  	%r130, %r129, %r101;
	mov.u32 	%r131, %r388;
	mov.u32 	%r132, %r388;
	mov.u32 	%r133, %r388;
	shr.s32 	%r134, %r133, 21;
	shr.s32 	%r135, %r130, 4;
	xor.b32  	%r136, %r135, %r132;
	xor.b32  	%r137, %r136, %r134;
	xor.b32  	%r138, %r137, %r130;
	mov.u32 	%r388, %r138;
	shl.b32 	%r139, %r111, 15;
	xor.b32  	%r140, %r139, %r111;
	mov.u32 	%r141, %r388;
	mov.u32 	%r142, %r388;
	mov.u32 	%r143, %r388;
	shr.s32 	%r144, %r143, 21;
	shr.s32 	%r145, %r140, 4;
	xor.b32  	%r146, %r145, %r142;
	xor.b32  	%r147, %r146, %r144;
	xor.b32  	%r148, %r147, %r140;
	mov.u32 	%r388, %r148;
	shl.b32 	%r149, %r121, 15;
	xor.b32  	%r150, %r149, %r121;
	mov.u32 	%r151, %r388;
	mov.u32 	%r152, %r388;
	mov.u32 	%r153, %r388;
	shr.s32 	%r154, %r153, 21;
	shr.s32 	%r155, %r150, 4;
	xor.b32  	%r156, %r155, %r152;
	xor.b32  	%r157, %r156, %r154;
	xor.b32  	%r158, %r157, %r150;
	mov.u32 	%r388, %r158;
	shl.b32 	%r159, %r131, 15;
	xor.b32  	%r160, %r159, %r131;
	mov.u32 	%r161, %r388;
	mov.u32 	%r162, %r388;
	mov.u32 	%r163, %r388;
	shr.s32 	%r164, %r163, 21;
	shr.s32 	%r165, %r160, 4;
	xor.b32  	%r166, %r165, %r162;
	xor.b32  	%r167, %r166, %r164;
	xor.b32  	%r168, %r167, %r160;
	mov.u32 	%r388, %r168;
	shl.b32 	%r169, %r141, 15;
	xor.b32  	%r170, %r169, %r141;
	mov.u32 	%r171, %r388;
	mov.u32 	%r172, %r388;
	mov.u32 	%r173, %r388;
	shr.s32 	%r174, %r173, 21;
	shr.s32 	%r175, %r170, 4;
	xor.b32  	%r176, %r175, %r172;
	xor.b32  	%r177, %r176, %r174;
	xor.b32  	%r178, %r177, %r170;
	mov.u32 	%r388, %r178;
	shl.b32 	%r179, %r151, 15;
	xor.b32  	%r180, %r179, %r151;
	mov.u32 	%r181, %r388;
	mov.u32 	%r182, %r388;
	mov.u32 	%r183, %r388;
	shr.s32 	%r184, %r183, 21;
	shr.s32 	%r185, %r180, 4;
	xor.b32  	%r186, %r185, %r182;
	xor.b32  	%r187, %r186, %r184;
	xor.b32  	%r188, %r187, %r180;
	mov.u32 	%r388, %r188;
	shl.b32 	%r189, %r161, 15;
	xor.b32  	%r190, %r189, %r161;
	mov.u32 	%r385, %r388;
	mov.u32 	%r191, %r388;
	mov.u32 	%r192, %r388;
	shr.s32 	%r193, %r192, 21;
	shr.s32 	%r194, %r190, 4;
	xor.b32  	%r195, %r194, %r191;
	xor.b32  	%r196, %r195, %r193;
	xor.b32  	%r197, %r196, %r190;
	mov.u32 	%r388, %r197;
	shl.b32 	%r198, %r171, 15;
	xor.b32  	%r199, %r198, %r171;
	mov.u32 	%r386, %r388;
	mov.u32 	%r200, %r388;
	mov.u32 	%r201, %r388;
	shr.s32 	%r202, %r201, 21;
	shr.s32 	%r203, %r199, 4;
	xor.b32  	%r204, %r203, %r200;
	xor.b32  	%r205, %r204, %r202;
	xor.b32  	%r206, %r205, %r199;
	mov.u32 	%r388, %r206;
	shl.b32 	%r207, %r181, 15;
	xor.b32  	%r208, %r207, %r181;
	mov.u32 	%r387, %r388;
	mov.u32 	%r209, %r388;
	mov.u32 	%r210, %r388;
	shr.s32 	%r211, %r210, 21;
	shr.s32 	%r212, %r208, 4;
	xor.b32  	%r213, %r212, %r209;
	xor.b32  	%r214, %r213, %r211;
	xor.b32  	%r215, %r214, %r208;
	mov.u32 	%r388, %r215;
	add.s32 	%r363, %r363, 16;
	setp.ne.s32 	%p3, %r363, 0;
	@%p3 bra 	$L__BB1_4;
$L__BB1_5:
	setp.eq.s32 	%p4, %r4, 0;
	@%p4 bra 	$L__BB1_15;
	setp.lt.u32 	%p5, %r5, 7;
	@%p5 bra 	$L__BB1_8;
	shl.b32 	%r217, %r385, 15;
	xor.b32  	%r218, %r217, %r385;
	mov.u32 	%r219, %r388;
	mov.u32 	%r220, %r388;
	mov.u32 	%r221, %r388;
	shr.s32 	%r222, %r221, 21;
	shr.s32 	%r223, %r218, 4;
	xor.b32  	%r224, %r223, %r220;
	xor.b32  	%r225, %r224, %r222;
	xor.b32  	%r226, %r225, %r218;
	mov.u32 	%r388, %r226;
	shl.b32 	%r227, %r386, 15;
	xor.b32  	%r228, %r227, %r386;
	mov.u32 	%r229, %r388;
	mov.u32 	%r230, %r388;
	mov.u32 	%r231, %r388;
	shr.s32 	%r232, %r231, 21;
	shr.s32 	%r233, %r228, 4;
	xor.b32  	%r234, %r233, %r230;
	xor.b32  	%r235, %r234, %r232;
	xor.b32  	%r236, %r235, %r228;
	mov.u32 	%r388, %r236;
	shl.b32 	%r237, %r387, 15;
	xor.b32  	%r238, %r237, %r387;
	mov.u32 	%r239, %r388;
	mov.u32 	%r240, %r388;
	mov.u32 	%r241, %r388;
	shr.s32 	%r242, %r241, 21;
	shr.s32 	%r243, %r238, 4;
	xor.b32  	%r244, %r243, %r240;
	xor.b32  	%r245, %r244, %r242;
	xor.b32  	%r246, %r245, %r238;
	mov.u32 	%r388, %r246;
	shl.b32 	%r247, %r219, 15;
	xor.b32  	%r248, %r247, %r219;
	mov.u32 	%r249, %r388;
	mov.u32 	%r250, %r388;
	mov.u32 	%r251, %r388;
	shr.s32 	%r252, %r251, 21;
	shr.s32 	%r253, %r248, 4;
	xor.b32  	%r254, %r253, %r250;
	xor.b32  	%r255, %r254, %r252;
	xor.b32  	%r256, %r255, %r248;
	mov.u32 	%r388, %r256;
	shl.b32 	%r257, %r229, 15;
	xor.b32  	%r258, %r257, %r229;
	mov.u32 	%r259, %r388;
	mov.u32 	%r260, %r388;
	mov.u32 	%r261, %r388;
	shr.s32 	%r262, %r261, 21;
	shr.s32 	%r263, %r258, 4;
	xor.b32  	%r264, %r263, %r260;
	xor.b32  	%r265, %r264, %r262;
	xor.b32  	%r266, %r265, %r258;
	mov.u32 	%r388, %r266;
	shl.b32 	%r267, %r239, 15;
	xor.b32  	%r268, %r267, %r239;
	mov.u32 	%r385, %r388;
	mov.u32 	%r269, %r388;
	mov.u32 	%r270, %r388;
	shr.s32 	%r271, %r270, 21;
	shr.s32 	%r272, %r268, 4;
	xor.b32  	%r273, %r272, %r269;
	xor.b32  	%r274, %r273, %r271;
	xor.b32  	%r275, %r274, %r268;
	mov.u32 	%r388, %r275;
	shl.b32 	%r276, %r249, 15;
	xor.b32  	%r277, %r276, %r249;
	mov.u32 	%r386, %r388;
	mov.u32 	%r278, %r388;
	mov.u32 	%r279, %r388;
	shr.s32 	%r280, %r279, 21;
	shr.s32 	%r281, %r277, 4;
	xor.b32  	%r282, %r281, %r278;
	xor.b32  	%r283, %r282, %r280;
	xor.b32  	%r284, %r283, %r277;
	mov.u32 	%r388, %r284;
	shl.b32 	%r285, %r259, 15;
	xor.b32  	%r286, %r285, %r259;
	mov.u32 	%r387, %r388;
	mov.u32 	%r287, %r388;
	mov.u32 	%r288, %r388;
	shr.s32 	%r289, %r288, 21;
	shr.s32 	%r290, %r286, 4;
	xor.b32  	%r291, %r290, %r287;
	xor.b32  	%r292, %r291, %r289;
	xor.b32  	%r293, %r292, %r286;
	mov.u32 	%r388, %r293;
$L__BB1_8:
	setp.eq.s32 	%p6, %r6, 0;
	@%p6 bra 	$L__BB1_15;
	setp.lt.u32 	%p7, %r7, 3;
	mov.u32 	%r383, %r386;
	mov.u32 	%r384, %r387;
	@%p7 bra 	$L__BB1_11;
	shl.b32 	%r295, %r385, 15;
	xor.b32  	%r296, %r295, %r385;
	mov.u32 	%r297, %r388;
	mov.u32 	%r298, %r388;
	mov.u32 	%r299, %r388;
	shr.s32 	%r300, %r299, 21;
	shr.s32 	%r301, %r296, 4;
	xor.b32  	%r302, %r301, %r298;
	xor.b32  	%r303, %r302, %r300;
	xor.b32  	%r304, %r303, %r296;
	mov.u32 	%r388, %r304;
	shl.b32 	%r305, %r386, 15;
	xor.b32  	%r306, %r305, %r386;
	mov.u32 	%r385, %r388;
	mov.u32 	%r307, %r388;
	mov.u32 	%r308, %r388;
	shr.s32 	%r309, %r308, 21;
	shr.s32 	%r310, %r306, 4;
	xor.b32  	%r311, %r310, %r307;
	xor.b32  	%r312, %r311, %r309;
	xor.b32  	%r313, %r312, %r306;
	mov.u32 	%r388, %r313;
	shl.b32 	%r314, %r387, 15;
	xor.b32  	%r315, %r314, %r387;
	mov.u32 	%r386, %r388;
	mov.u32 	%r316, %r388;
	mov.u32 	%r317, %r388;
	shr.s32 	%r318, %r317, 21;
	shr.s32 	%r319, %r315, 4;
	xor.b32  	%r320, %r319, %r316;
	xor.b32  	%r321, %r320, %r318;
	xor.b32  	%r322, %r321, %r315;
	mov.u32 	%r388, %r322;
	shl.b32 	%r323, %r297, 15;
	xor.b32  	%r324, %r323, %r297;
	mov.u32 	%r387, %r388;
	mov.u32 	%r325, %r388;
	mov.u32 	%r326, %r388;
	shr.s32 	%r327, %r326, 21;
	shr.s32 	%r328, %r324, 4;
	xor.b32  	%r329, %r328, %r325;
	xor.b32  	%r330, %r329, %r327;
	xor.b32  	%r331, %r330, %r324;
	mov.u32 	%r388, %r331;
	mov.u32 	%r383, %r386;
	mov.u32 	%r384, %r387;
$L__BB1_11:
	setp.eq.s32 	%p8, %r8, 0;
	@%p8 bra 	$L__BB1_15;
	setp.eq.s32 	%p9, %r8, 1;
	shl.b32 	%r332, %r385, 15;
	xor.b32  	%r333, %r332, %r385;
	mov.u32 	%r46, %r388;
	mov.u32 	%r334, %r388;
	mov.u32 	%r335, %r388;
	shr.s32 	%r336, %r335, 21;
	shr.s32 	%r337, %r333, 4;
	xor.b32  	%r338, %r337, %r334;
	xor.b32  	%r339, %r338, %r336;
	xor.b32  	%r340, %r339, %r333;
	mov.u32 	%r388, %r340;
	mov.u32 	%r385, %r383;
	mov.u32 	%r386, %r384;
	mov.u32 	%r387, %r46;
	@%p9 bra 	$L__BB1_15;
	setp.eq.s32 	%p10, %r8, 2;
	shl.b32 	%r341, %r383, 15;
	xor.b32  	%r342, %r341, %r383;
	mov.u32 	%r387, %r388;
	mov.u32 	%r343, %r388;
	mov.u32 	%r344, %r388;
	shr.s32 	%r345, %r344, 21;
	shr.s32 	%r346, %r342, 4;
	xor.b32  	%r347, %r346, %r343;
	xor.b32  	%r348, %r347, %r345;
	xor.b32  	%r349, %r348, %r342;
	mov.u32 	%r388, %r349;
	mov.u32 	%r385, %r384;
	mov.u32 	%r386, %r46;
	@%p10 bra 	$L__BB1_15;
	shl.b32 	%r350, %r384, 15;
	xor.b32  	%r351, %r350, %r384;
	mov.u32 	%r48, %r388;
	mov.u32 	%r352, %r388;
	mov.u32 	%r353, %r388;
	shr.s32 	%r354, %r353, 21;
	shr.s32 	%r355, %r351, 4;
	xor.b32  	%r356, %r355, %r352;
	xor.b32  	%r357, %r356, %r354;
	xor.b32  	%r358, %r357, %r351;
	mov.u32 	%r388, %r358;
	mov.u32 	%r385, %r46;
	mov.u32 	%r386, %r387;
	mov.u32 	%r387, %r48;
$L__BB1_15:
	add.s32 	%r359, %r359, 1;
	setp.ne.s32 	%p11, %r359, 1000000;
	@%p11 bra 	$L__BB1_2;
$L__BB1_16:
	ret;

}


// ===== COMPILED SASS (sm_100) =====

	.target	sm_100

	.elftype	@"ET_EXEC"


//--------------------- .note.nv.tkinfo           --------------------------
	.section	.note.nv.tkinfo,"",@"SHT_NOTE"
	.sectionflags	@"SHF_NOTE_NV_TKINFO"
	.tkinfo
        /*0018*/ 	.word	0x00000002
        /*0030*/ 	.string	""
        /*0030*/ 	.string	"ptxas"
        /*0030*/ 	.string	"Cuda compilation tools, release 13.0, V13.0.88"
        /*0030*/ 	.string	"Build cuda_13.0.r13.0/compiler.36424714_0"
        /*0030*/ 	.string	"-arch sm_100 -m 64 "



//--------------------- .note.nv.cuinfo           --------------------------
	.section	.note.nv.cuinfo,"",@"SHT_NOTE"
	.sectionflags	@"SHF_NOTE_NV_CUINFO"
        /*0018*/ 	.short	0x0002
        /*001a*/ 	.short	0x0064
        /*001c*/ 	.short	0x0082
	.zero		2


//--------------------- .nv.info                  --------------------------
	.section	.nv.info,"",@"SHT_CUDA_INFO"
	.align	4


	//----- nvinfo : EIATTR_REGCOUNT
	.align		4
        /*0000*/ 	.byte	0x04, 0x2f
        /*0002*/ 	.short	(.L_1 - .L_0)
	.align		4
.L_0:
        /*0004*/ 	.word	index@(_Z8xorShiftPii)
        /*0008*/ 	.word	0x0000000b


	//----- nvinfo : EIATTR_FRAME_SIZE
	.align		4
.L_1:
        /*000c*/ 	.byte	0x04, 0x11
        /*000e*/ 	.short	(.L_3 - .L_2)
	.align		4
.L_2:
        /*0010*/ 	.word	index@(_Z8xorShiftPii)
        /*0014*/ 	.word	0x00000000


	//----- nvinfo : EIATTR_REGCOUNT
	.align		4
.L_3:
        /*0018*/ 	.byte	0x04, 0x2f
        /*001a*/ 	.short	(.L_5 - .L_4)
	.align		4
.L_4:
        /*001c*/ 	.word	index@(_Z14xorShiftNoSyncPii)
        /*0020*/ 	.word	0x00000004


	//----- nvinfo : EIATTR_FRAME_SIZE
	.align		4
.L_5:
        /*0024*/ 	.byte	0x04, 0x11
        /*0026*/ 	.short	(.L_7 - .L_6)
	.align		4
.L_6:
        /*0028*/ 	.word	index@(_Z14xorShiftNoSyncPii)
        /*002c*/ 	.word	0x00000000


	//----- nvinfo : EIATTR_MIN_STACK_SIZE
	.align		4
.L_7:
        /*0030*/ 	.byte	0x04, 0x12
        /*0032*/ 	.short	(.L_9 - .L_8)
	.align		4
.L_8:
        /*0034*/ 	.word	index@(_Z14xorShiftNoSyncPii)
        /*0038*/ 	.word	0x00000000


	//----- nvinfo : EIATTR_MIN_STACK_SIZE
	.align		4
.L_9:
        /*003c*/ 	.byte	0x04, 0x12
        /*003e*/ 	.short	(.L_11 - .L_10)
	.align		4
.L_10:
        /*0040*/ 	.word	index@(_Z8xorShiftPii)
        /*0044*/ 	.word	0x00000000
.L_11:


//--------------------- .nv.compat                --------------------------
	.section	.nv.compat,"",@"SHT_CUDA_COMPAT_INFO"
	.align	4
        /*0000*/ 	.byte	0x02, 0x09, 0x00, 0x00, 0x02, 0x02, 0x01, 0x00, 0x02, 0x05, 0x05, 0x00, 0x03, 0x07, 0x01, 0x01
        /*0010*/ 	.byte	0x02, 0x03, 0x00, 0x00, 0x02, 0x06, 0x01, 0x00, 0x04, 0x0b, 0x08, 0x00, 0x09, 0x00, 0x00, 0x00
        /*0020*/ 	.byte	0x00, 0x00, 0x00, 0x00


//--------------------- .nv.info._Z14xorShiftNoSyncPii --------------------------
	.section	.nv.info._Z14xorShiftNoSyncPii,"",@"SHT_CUDA_INFO"
	.sectionflags	@""
	.align	4


	//----- nvinfo : EIATTR_CUDA_API_VERSION
	.align		4
        /*0000*/ 	.byte	0x04, 0x37
        /*0002*/ 	.short	(.L_13 - .L_12)
.L_12:
        /*0004*/ 	.word	0x00000082


	//----- nvinfo : EIATTR_KPARAM_INFO
	.align		4
.L_13:
        /*0008*/ 	.byte	0x04, 0x17
        /*000a*/ 	.short	(.L_15 - .L_14)
.L_14:
        /*000c*/ 	.word	0x00000000
        /*0010*/ 	.short	0x0001
        /*0012*/ 	.short	0x0008
        /*0014*/ 	.byte	0x00, 0xf0, 0x11, 0x00


	//----- nvinfo : EIATTR_KPARAM_INFO
	.align		4
.L_15:
        /*0018*/ 	.byte	0x04, 0x17
        /*001a*/ 	.short	(.L_17 - .L_16)
.L_16:
        /*001c*/ 	.word	0x00000000
        /*0020*/ 	.short	0x0000
        /*0022*/ 	.short	0x0000
        /*0024*/ 	.byte	0x00, 0xf5, 0x21, 0x00


	//----- nvinfo : EIATTR_SPARSE_MMA_MASK
	.align		4
.L_17:
        /*0028*/ 	.byte	0x03, 0x50
        /*002a*/ 	.short	0x0000


	//----- nvinfo : EIATTR_MAXREG_COUNT
	.align		4
        /*002c*/ 	.byte	0x03, 0x1b
        /*002e*/ 	.short	0x00ff


	//----- nvinfo : EIATTR_MERCURY_ISA_VERSION
	.align		4
        /*0030*/ 	.byte	0x03, 0x5f
        /*0032*/ 	.short	0x0101


	//----- nvinfo : EIATTR_VRC_CTA_INIT_COUNT
	.align		4
        /*0034*/ 	.byte	0x02, 0x4a
	.zero		1
	.zero		1


	//----- nvinfo : EIATTR_EXIT_INSTR_OFFSETS
	.align		4
        /*0038*/ 	.byte	0x04, 0x1c
        /*003a*/ 	.short	(.L_19 - .L_18)


	//   ....[0]....
.L_18:
        /*003c*/ 	.word	0x00000030


	//   ....[1]....
        /*0040*/ 	.word	0x00000040


	//----- nvinfo : EIATTR_CBANK_PARAM_SIZE
	.align		4
.L_19:
        /*0044*/ 	.byte	0x03, 0x19
        /*0046*/ 	.short	0x000c


	//----- nvinfo : EIATTR_PARAM_CBANK
	.align		4
        /*0048*/ 	.byte	0x04, 0x0a
        /*004a*/ 	.short	(.L_21 - .L_20)
	.align		4
.L_20:
        /*004c*/ 	.word	index@(.nv.constant0._Z14xorShiftNoSyncPii)
        /*0050*/ 	.short	0x0380
        /*0052*/ 	.short	0x000c


	//----- nvinfo : EIATTR_SW_WAR
	.align		4
.L_21:
        /*0054*/ 	.byte	0x04, 0x36
        /*0056*/ 	.short	(.L_23 - .L_22)
.L_22:
        /*0058*/ 	.word	0x00000008
.L_23:


//--------------------- .nv.info._Z8xorShiftPii   --------------------------
	.section	.nv.info._Z8xorShiftPii,"",@"SHT_CUDA_INFO"
	.sectionflags	@""
	.align	4


	//----- nvinfo : EIATTR_CUDA_API_VERSION
	.align		4
        /*0000*/ 	.byte	0x04, 0x37
        /*0002*/ 	.short	(.L_25 - .L_24)
.L_24:
        /*0004*/ 	.word	0x00000082


	//----- nvinfo : EIATTR_KPARAM_INFO
	.align		4
.L_25:
        /*0008*/ 	.byte	0x04, 0x17
        /*000a*/ 	.short	(.L_27 - .L_26)
.L_26:
        /*000c*/ 	.word	0x00000000
        /*0010*/ 	.short	0x0001
        /*0012*/ 	.short	0x0008
        /*0014*/ 	.byte	0x00, 0xf0, 0x11, 0x00


	//----- nvinfo : EIATTR_KPARAM_INFO
	.align		4
.L_27:
        /*0018*/ 	.byte	0x04, 0x17
        /*001a*/ 	.short	(.L_29 - .L_28)
.L_28:
        /*001c*/ 	.word	0x00000000
        /*0020*/ 	.short	0x0000
        /*0022*/ 	.short	0x0000
        /*0024*/ 	.byte	0x00, 0xf5, 0x21, 0x00


	//----- nvinfo : EIATTR_SPARSE_MMA_MASK
	.align		4
.L_29:
        /*0028*/ 	.byte	0x03, 0x50
        /*002a*/ 	.short	0x0000


	//----- nvinfo : EIATTR_MAXREG_COUNT
	.align		4
        /*002c*/ 	.byte	0x03, 0x1b
        /*002e*/ 	.short	0x00ff


	//----- nvinfo : EIATTR_NUM_BARRIERS
	.align		4
        /*0030*/ 	.byte	0x02, 0x4c
        /*0032*/ 	.byte	0x01
	.zero		1


	//----- nvinfo : EIATTR_MERCURY_ISA_VERSION
	.align		4
        /*0034*/ 	.byte	0x03, 0x5f
        /*0036*/ 	.short	0x0101


	//----- nvinfo : EIATTR_INT_WARP_WIDE_INSTR_OFFSETS
	.align		4
        /*0038*/ 	.byte	0x04, 0x31
        /*003a*/ 	.short	(.L_31 - .L_30)


	//   ....[0]....
.L_30:
        /*003c*/ 	.word	0x000002a0


	//   ....[1]....
        /*0040*/ 	.word	0x00000380


	//----- nvinfo : EIATTR_COOP_GROUP_MASK_REGIDS
	.align		4
.L_31:
        /*0044*/ 	.byte	0x04, 0x29
        /*0046*/ 	.short	(.L_33 - .L_32)


	//   ....[0]....
.L_32:
        /*0048*/ 	.word	0xffffffff


	//   ....[1]....
        /*004c*/ 	.word	0xffffffff


	//   ....[2]....
        /*0050*/ 	.word	0x05000000


	//   ....[3]....
        /*0054*/ 	.word	0x05000000


	//----- nvinfo : EIATTR_COOP_GROUP_INSTR_OFFSETS
	.align		4
.L_33:
        /*0058*/ 	.byte	0x04, 0x28
        /*005a*/ 	.short	(.L_35 - .L_34)


	//   ....[0]....
.L_34:
        /*005c*/ 	.word	0x00000260


	//   ....[1]....
        /*0060*/ 	.word	0x00000430


	//   ....[2]....
        /*0064*/ 	.word	0x000004f0


	//   ....[3]....
        /*0068*/ 	.word	0x000005a0


	//----- nvinfo : EIATTR_VRC_CTA_INIT_COUNT
	.align		4
.L_35:
        /*006c*/ 	.byte	0x02, 0x4a
	.zero		1
	.zero		1


	//----- nvinfo : EIATTR_EXIT_INSTR_OFFSETS
	.align		4
        /*0070*/ 	.byte	0x04, 0x1c
        /*0072*/ 	.short	(.L_37 - .L_36)


	//   ....[0]....
.L_36:
        /*0074*/ 	.word	0x00000470


	//----- nvinfo : EIATTR_CRS_STACK_SIZE
	.align		4
.L_37:
        /*0078*/ 	.byte	0x04, 0x1e
        /*007a*/ 	.short	(.L_39 - .L_38)
.L_38:
        /*007c*/ 	.word	0x00000000


	//----- nvinfo : EIATTR_CBANK_PARAM_SIZE
	.align		4
.L_39:
        /*0080*/ 	.byte	0x03, 0x19
        /*0082*/ 	.short	0x000c


	//----- nvinfo : EIATTR_PARAM_CBANK
	.align		4
        /*0084*/ 	.byte	0x04, 0x0a
        /*0086*/ 	.short	(.L_41 - .L_40)
	.align		4
.L_40:
        /*0088*/ 	.word	index@(.nv.constant0._Z8xorShiftPii)
        /*008c*/ 	.short	0x0380
        /*008e*/ 	.short	0x000c


	//----- nvinfo : EIATTR_SW_WAR
	.align		4
.L_41:
        /*0090*/ 	.byte	0x04, 0x36
        /*0092*/ 	.short	(.L_43 - .L_42)
.L_42:
        /*0094*/ 	.word	0x00000008
.L_43:


//--------------------- .nv.callgraph             --------------------------
	.section	.nv.callgraph,"",@"SHT_CUDA_CALLGRAPH"
	.align	4
	.sectionentsize	8
	.align		4
        /*0000*/ 	.word	0x00000000
	.align		4
        /*0004*/ 	.word	0xffffffff
	.align		4
        /*0008*/ 	.word	0x00000000
	.align		4
        /*000c*/ 	.word	0xfffffffe
	.align		4
        /*0010*/ 	.word	0x00000000
	.align		4
        /*0014*/ 	.word	0xfffffffd
	.align		4
        /*0018*/ 	.word	0x00000000
	.align		4
        /*001c*/ 	.word	0xfffffffc


//--------------------- .text._Z14xorShiftNoSyncPii --------------------------
	.section	.text._Z14xorShiftNoSyncPii,"ax",@progbits
	.align	128
        .global         _Z14xorShiftNoSyncPii
        .type           _Z14xorShiftNoSyncPii,@function
        .size           _Z14xorShiftNoSyncPii,(.L_x_15 - _Z14xorShiftNoSyncPii)
        .other          _Z14xorShiftNoSyncPii,@"STO_CUDA_ENTRY STV_DEFAULT"
_Z14xorShiftNoSyncPii:
.text._Z14xorShiftNoSyncPii:
[----:B------:R-:W-:Y:S08]  /*0000*/  LDC R1, c[0x0][0x37c] ;  /* 0x0000df00ff017b82 */ /* 0x000ff00000000800 */
[----:B------:R-:W0:Y:S02]  /*0010*/  LDC R0, c[0x0][0x388] ;  /* 0x0000e200ff007b82 */ /* 0x000e240000000800 */
[----:B0-----:R-:W-:-:S13]  /*0020*/  ISETP.GE.AND P0, PT, R0, 0x1, PT ;  /* 0x000000010000780c */ /* 0x001fda0003f06270 */
[----:B------:R-:W-:Y:S05]  /*0030*/  @!P0 EXIT ;  /* 0x000000000000894d */ /* 0x000fea0003800000 */
[----:B------:R-:W-:Y:S05]  /*0040*/  EXIT ;  /* 0x000000000000794d */ /* 0x000fea0003800000 */
.L_x_0:
[----:B------:R-:W-:-:S00]  /*0050*/  BRA `(.L_x_0) ;  /* 0xfffffffc00fc7947 */ /* 0x000fc0000383ffff */
[----:B------:R-:W-:-:S00]  /*0060*/  NOP ;  /* 0x0000000000007918 */ /* 0x000fc00000000000 */
        /* <DEDUP_REMOVED lines=9> */
.L_x_15:


//--------------------- .text._Z8xorShiftPii      --------------------------
	.section	.text._Z8xorShiftPii,"ax",@progbits
	.align	128
        .global         _Z8xorShiftPii
        .type           _Z8xorShiftPii,@function
        .size           _Z8xorShiftPii,(.L_x_16 - _Z8xorShiftPii)
        .other          _Z8xorShiftPii,@"STO_CUDA_ENTRY STV_DEFAULT"
_Z8xorShiftPii:
.text._Z8xorShiftPii:
[----:B------:R-:W-:Y:S01]  /*0000*/  LDC R1, c[0x0][0x37c] ;  /* 0x0000df00ff017b82 */ /* 0x000fe20000000800 */
[----:B------:R-:W0:Y:S07]  /*0010*/  S2R R0, SR_TID.X ;  /* 0x0000000000007919 */ /* 0x000e2e0000002100 */
[----:B------:R-:W-:Y:S01]  /*0020*/  S2UR UR4, SR_CTAID.X ;  /* 0x00000000000479c3 */ /* 0x000fe20000002500 */
[----:B------:R-:W1:Y:S01]  /*0030*/  LDCU UR5, c[0x0][0x370] ;  /* 0x00006e00ff0577ac */ /* 0x000e620008000800 */
[----:B------:R-:W-:Y:S01]  /*0040*/  IMAD.MOV.U32 R8, RZ, RZ, RZ ;  /* 0x000000ffff087224 */ /* 0x000fe200078e00ff */
[----:B------:R-:W0:Y:S01]  /*0050*/  S2R R3, SR_TID.Y ;  /* 0x0000000000037919 */ /* 0x000e220000002200 */
[----:B------:R-:W2:Y:S01]  /*0060*/  LDCU UR6, c[0x0][0x374] ;  /* 0x00006e80ff0677ac */ /* 0x000ea20008000800 */
[----:B------:R-:W3:Y:S03]  /*0070*/  S2R R5, SR_TID.Z ;  /* 0x0000000000057919 */ /* 0x000ee60000002300 */
[----:B------:R-:W4:Y:S01]  /*0080*/  S2UR UR8, SR_CTAID.Y ;  /* 0x00000000000879c3 */ /* 0x000f220000002600 */
[----:B------:R-:W5:Y:S01]  /*0090*/  LDCU UR7, c[0x0][0x378] ;  /* 0x00006f00ff0777ac */ /* 0x000f620008000800 */
[----:B------:R-:W0:Y:S06]  /*00a0*/  LDCU.64 UR10, c[0x0][0x358] ;  /* 0x00006b00ff0a77ac */ /* 0x000e2c0008000a00 */
[----:B------:R-:W5:Y:S01]  /*00b0*/  S2UR UR9, SR_CTAID.Z ;  /* 0x00000000000979c3 */ /* 0x000f620000002700 */
[----:B------:R-:W-:-:S06]  /*00c0*/  RPCMOV.32 Rpc.LO, R2 ;  /* 0x0000000200007352 */ /* 0x000fcc0000000000 */
[----:B------:R-:W-:-:S05]  /*00d0*/  CS2R.32 R2, SR_CgaSize ;  /* 0x0000000000027805 */ /* 0x000fca0000008a00 */
[----:B------:R-:W-:-:S05]  /*00e0*/  IMAD R2, R2, -0xa0, RZ ;  /* 0xffffff6002027824 */ /* 0x000fca00078e02ff */
[----:B------:R-:W-:Y:S02]  /*00f0*/  R2UR UR12, R2 ;  /* 0x00000000020c72ca */ /* 0x000fe400000e0000 */
[----:B------:R-:W-:-:S12]  /*0100*/  RPCMOV.32 R2, Rpc.LO ;  /* 0x0000000000027353 */ /* 0x000fd80000000000 */
[----:B------:R-:W0:Y:S01]  /*0110*/  LDCU UR12, c[0x0][UR12+0x258] ;  /* 0x00004b000c0c77ac */ /* 0x000e220008000800 */
[----:B-1----:R-:W-:Y:S01]  /*0120*/  UIADD3 UR5, UPT, UPT, URZ, -UR5, URZ ;  /* 0x80000005ff057290 */ /* 0x002fe2000fffe0ff */
[----:B------:R-:W-:-:S06]  /*0130*/  RPCMOV.32 Rpc.LO, R2 ;  /* 0x0000000200007352 */ /* 0x000fcc0000000000 */
[----:B------:R-:W-:-:S05]  /*0140*/  CS2R.32 R2, SR_CgaSize ;  /* 0x0000000000027805 */ /* 0x000fca0000008a00 */
[----:B------:R-:W-:-:S05]  /*0150*/  IMAD R2, R2, -0xa0, RZ ;  /* 0xffffff6002027824 */ /* 0x000fca00078e02ff */
[----:B------:R-:W-:Y:S02]  /*0160*/  R2UR UR13, R2 ;  /* 0x00000000020d72ca */ /* 0x000fe400000e0000 */
[----:B------:R-:W-:-:S12]  /*0170*/  RPCMOV.32 R2, Rpc.LO ;  /* 0x0000000000027353 */ /* 0x000fd80000000000 */
[----:B------:R-:W1:Y:S01]  /*0180*/  LDCU UR13, c[0x0][UR13+0x254] ;  /* 0x00004a800d0d77ac */ /* 0x000e620008000800 */
[----:B--2---:R-:W-:Y:S02]  /*0190*/  UIMAD UR6, UR5, UR6, URZ ;  /* 0x00000006050672a4 */ /* 0x004fe4000f8e02ff */
[----:B----4-:R-:W-:Y:S01]  /*01a0*/  UIADD3 UR4, UPT, UPT, UR4, UR8, URZ ;  /* 0x0000000804047290 */ /* 0x010fe2000fffe0ff */
[----:B0-----:R-:W-:Y:S01]  /*01b0*/  IMAD.IADD R0, R0, 0x1, R3 ;  /* 0x0000000100007824 */ /* 0x001fe200078e0203 */
[----:B-----5:R-:W-:-:S04]  /*01c0*/  UIADD3 UR9, UPT, UPT, -UR9, URZ, URZ ;  /* 0x000000ff09097290 */ /* 0x020fc8000fffe1ff */
[----:B---3--:R-:W-:Y:S01]  /*01d0*/  LOP3.LUT P0, RZ, R0, R5, RZ, 0xfc, !PT ;  /* 0x0000000500ff7212 */ /* 0x008fe2000780fcff */
[----:B------:R-:W-:Y:S02]  /*01e0*/  UISETP.NE.AND UP0, UPT, UR4, UR9, UPT ;  /* 0x000000090400728c */ /* 0x000fe4000bf05270 */
[----:B------:R-:W-:-:S04]  /*01f0*/  UIMAD UR4, UR7, UR6, -0x7fffffff ;  /* 0x80000001070474a4 */ /* 0x000fc8000f8e0206 */
[----:B------:R-:W-:-:S12]  /*0200*/  USEL UR4, UR4, 0x1, !UP0 ;  /* 0x0000000104047887 */ /* 0x000fd8000c000000 */
.L_x_7:
[----:B------:R-:W-:-:S04]  /*0210*/  UISETP.NE.U32.AND UP0, UPT, UR12, URZ, UPT ;  /* 0x000000ff0c00728c */ /* 0x000fc8000bf05070 */
[----:B-1----:R-:W-:-:S09]  /*0220*/  UISETP.NE.AND.EX UP0, UPT, UR13, URZ, UPT, UP0 ;  /* 0x000000ff0d00728c */ /* 0x002fd2000bf05300 */
[----:B------:R-:W-:Y:S05]  /*0230*/  BRA.U !UP0, `(.L_x_1) ;  /* 0x0000000108907547 */ /* 0x000fea000b800000 */
[----:B------:R-:W-:-:S03]  /*0240*/  UMOV UR5, 0xffffffff ;  /* 0xffffffff00057882 */ /* 0x000fc60000000000 */
[----:B------:R-:W-:Y:S05]  /*0250*/  BRA.DIV UR5, `(.L_x_2) ;  /* 0x00000002058c7947 */ /* 0x000fea000b800000 */
[----:B------:R-:W-:Y:S06]  /*0260*/  BAR.SYNC.DEFER_BLOCKING 0x0 ;  /* 0x0000000000007b1d */ /* 0x000fec0000010000 */
.L_x_10:
[----:B------:R-:W-:Y:S04]  /*0270*/  BSSY B0, `(.L_x_3) ;  /* 0x0000019000007945 */ /* 0x000fe80003800000 */
[----:B------:R-:W-:Y:S05]  /*0280*/  @P0 BRA `(.L_x_4) ;  /* 0x00000000005c0947 */ /* 0x000fea0003800000 */
[----:B------:R-:W0:Y:S01]  /*0290*/  S2R R3, SR_LANEID ;  /* 0x0000000000037919 */ /* 0x000e220000000000 */
[----:B------:R-:W-:Y:S01]  /*02a0*/  VOTEU.ANY UR5, UPT, PT ;  /* 0x0000000000057886 */ /* 0x000fe200038e0100 */
[----:B------:R-:W-:Y:S01]  /*02b0*/  IMAD.U32 R2, RZ, RZ, UR12 ;  /* 0x0000000cff027e24 */ /* 0x000fe2000f8e00ff */
[----:B------:R-:W-:Y:S08]  /*02c0*/  FLO.U32 R4, UR5 ;  /* 0x0000000500047d00 */ /* 0x000ff000080e0000 */
[----:B------:R-:W1:Y:S02]  /*02d0*/  POPC R0, UR5 ;  /* 0x0000000500007d09 */ /* 0x000e640008000000 */
[----:B-1----:R-:W-:Y:S01]  /*02e0*/  IMAD R5, R0, UR4, RZ ;  /* 0x0000000400057c24 */ /* 0x002fe2000f8e02ff */
[----:B0-----:R-:W-:-:S02]  /*02f0*/  ISETP.EQ.U32.AND P1, PT, R4, R3, PT ;  /* 0x000000030400720c */ /* 0x001fc40003f22070 */
[----:B------:R-:W-:-:S11]  /*0300*/  MOV R3, UR13 ;  /* 0x0000000d00037c02 */ /* 0x000fd60008000f00 */
[----:B------:R-:W-:Y:S06]  /*0310*/  @P1 MEMBAR.ALL.GPU ;  /* 0x0000000000001992 */ /* 0x000fec000000a000 */
[----:B------:R-:W-:-:S00]  /*0320*/  @P1 ERRBAR ;  /* 0x00000000000019ab */ /* 0x000fc00000000000 */
[----:B------:R-:W-:Y:S06]  /*0330*/  @P1 CGAERRBAR ;  /* 0x00000000000015ab */ /* 0x000fec0000000000 */
[----:B------:R-:W2:Y:S01]  /*0340*/  @P1 ATOM.E.ADD.STRONG.GPU PT, R5, desc[UR10][R2.64+0x4], R5 ;  /* 0x800004050205198a */ /* 0x000ea200081ef10a */
[----:B------:R-:W0:Y:S02]  /*0350*/  S2R R6, SR_LTMASK ;  /* 0x0000000000067919 */ /* 0x000e240000003900 */
[----:B0-----:R-:W-:-:S04]  /*0360*/  LOP3.LUT R6, R6, UR5, RZ, 0xc0, !PT ;  /* 0x0000000506067c12 */ /* 0x001fc8000f8ec0ff */
[----:B------:R-:W0:Y:S01]  /*0370*/  POPC R7, R6 ;  /* 0x0000000600077309 */ /* 0x000e220000000000 */
[----:B--2---:R-:W0:Y:S02]  /*0380*/  SHFL.IDX PT, R0, R5, R4, 0x1f ;  /* 0x00001f0405007589 */ /* 0x004e2400000e0000 */
[----:B0-----:R-:W-:-:S07]  /*0390*/  IMAD R0, R7, UR4, R0 ;  /* 0x0000000407007c24 */ /* 0x001fce000f8e0200 */
.L_x_5:
[----:B------:R-:W2:Y:S04]  /*03a0*/  LD.E.STRONG.GPU R5, desc[UR10][R2.64+0x4] ;  /* 0x0000040a02057980 */ /* 0x000ea8000c10f900 */
[----:B--2---:R-:W-:Y:S01]  /*03b0*/  CCTL.IVALL ;  /* 0x00000000ff00798f */ /* 0x004fe20002000000 */
[----:B------:R-:W-:Y:S05]  /*03c0*/  YIELD ;  /* 0x0000000000007946 */ /* 0x000fea0003800000 */
[----:B------:R-:W-:-:S04]  /*03d0*/  LOP3.LUT R5, R5, R0, RZ, 0x3c, !PT ;  /* 0x0000000005057212 */ /* 0x000fc800078e3cff */
[----:B------:R-:W-:-:S13]  /*03e0*/  ISETP.GT.AND P1, PT, R5, -0x1, PT ;  /* 0xffffffff0500780c */ /* 0x000fda0003f24270 */
[----:B------:R-:W-:Y:S05]  /*03f0*/  @P1 BRA `(.L_x_5) ;  /* 0xfffffffc00e81947 */ /* 0x000fea000383ffff */
.L_x_4:
[----:B------:R-:W-:Y:S05]  /*0400*/  BSYNC B0 ;  /* 0x0000000000007941 */ /* 0x000fea0003800000 */
.L_x_3:
[----:B------:R-:W-:-:S03]  /*0410*/  UMOV UR5, 0xffffffff ;  /* 0xffffffff00057882 */ /* 0x000fc60000000000 */
[----:B------:R-:W-:Y:S05]  /*0420*/  BRA.DIV UR5, `(.L_x_6) ;  /* 0x0000000205447947 */ /* 0x000fea000b800000 */
[----:B------:R-:W-:Y:S06]  /*0430*/  BAR.SYNC.DEFER_BLOCKING 0x0 ;  /* 0x0000000000007b1d */ /* 0x000fec0000010000 */
.L_x_13:
[----:B------:R-:W-:-:S05]  /*0440*/  VIADD R8, R8, 0x1 ;  /* 0x0000000108087836 */ /* 0x000fca0000000000 */
[----:B------:R-:W-:-:S13]  /*0450*/  ISETP.NE.AND P1, PT, R8, 0xf4240, PT ;  /* 0x000f42400800780c */ /* 0x000fda0003f25270 */
[----:B------:R-:W-:Y:S05]  /*0460*/  @P1 BRA `(.L_x_7) ;  /* 0xfffffffc00681947 */ /* 0x000fea000383ffff */
[----:B------:R-:W-:Y:S05]  /*0470*/  EXIT ;  /* 0x000000000000794d */ /* 0x000fea0003800000 */
.L_x_1:
[----:B------:R-:W-:Y:S05]  /*0480*/  BPT.TRAP 0x1 ;  /* 0x000000040000795c */ /* 0x000fea0000300000 */
.L_x_2:
[----:B------:R-:W-:Y:S01]  /*0490*/  BSSY B0, `(.L_x_8) ;  /* 0x0000009000007945 */ /* 0x000fe20003800000 */
[----:B------:R-:W-:Y:S01]  /*04a0*/  CS2R R2, SRZ ;  /* 0x0000000000027805 */ /* 0x000fe2000001ff00 */
[----:B------:R-:W-:-:S07]  /*04b0*/  IMAD.MOV.U32 R0, RZ, RZ, -0x1 ;  /* 0xffffffffff007424 */ /* 0x000fce00078e00ff */
[----:B------:R-:W-:Y:S05]  /*04c0*/  WARPSYNC.COLLECTIVE.ALL `(.L_x_9) ;  /* 0x0000000000147948 */ /* 0x000fea0003c00000 */
[----:B------:R-:W-:-:S04]  /*04d0*/  SHF.L.U32 R2, R2, 0x10, RZ ;  /* 0x0000001002027819 */ /* 0x000fc800000006ff */
[----:B------:R-:W-:-:S05]  /*04e0*/  LOP3.LUT R2, R2, 0xf, R3, 0xf8, !PT ;  /* 0x0000000f02027812 */ /* 0x000fca00078ef803 */
[----:B------:R0:W-:Y:S02]  /*04f0*/  BAR.SYNC.DEFER_BLOCKING R2, R2 ;  /* 0x000000020000731d */ /* 0x0001e40000010000 */
[----:B0-----:R-:W-:-:S04]  /*0500*/  SHF.R.U32 R2, R2, 0x10, RZ ;  /* 0x0000001002027819 */ /* 0x001fc800000016ff */
[----:B------:R-:W-:Y:S05]  /*0510*/  ENDCOLLECTIVE ;  /* 0x000000000000791b */ /* 0x000fea0003800000 */
.L_x_9:
[----:B------:R-:W-:Y:S05]  /*0520*/  BSYNC B0 ;  /* 0x0000000000007941 */ /* 0x000fea0003800000 */
.L_x_8:
[----:B------:R-:W-:Y:S05]  /*0530*/  BRA `(.L_x_10) ;  /* 0xfffffffc004c7947 */ /* 0x000fea000383ffff */
.L_x_6:
[----:B------:R-:W-:Y:S01]  /*0540*/  BSSY B0, `(.L_x_11) ;  /* 0x0000009000007945 */ /* 0x000fe20003800000 */
[----:B------:R-:W-:Y:S02]  /*0550*/  CS2R R2, SRZ ;  /* 0x0000000000027805 */ /* 0x000fe4000001ff00 */
[----:B------:R-:W-:-:S07]  /*0560*/  MOV R0, 0xffffffff ;  /* 0xffffffff00007802 */ /* 0x000fce0000000f00 */
[----:B------:R-:W-:Y:S05]  /*0570*/  WARPSYNC.COLLECTIVE.ALL `(.L_x_12) ;  /* 0x0000000000147948 */ /* 0x000fea0003c00000 */
[----:B------:R-:W-:-:S04]  /*0580*/  SHF.L.U32 R2, R2, 0x10, RZ ;  /* 0x0000001002027819 */ /* 0x000fc800000006ff */
[----:B------:R-:W-:-:S05]  /*0590*/  LOP3.LUT R2, R2, 0xf, R3, 0xf8, !PT ;  /* 0x0000000f02027812 */ /* 0x000fca00078ef803 */
[----:B------:R0:W-:Y:S02]  /*05a0*/  BAR.SYNC.DEFER_BLOCKING R2, R2 ;  /* 0x000000020000731d */ /* 0x0001e40000010000 */
[----:B0-----:R-:W-:-:S04]  /*05b0*/  SHF.R.U32 R2, R2, 0x10, RZ ;  /* 0x0000001002027819 */ /* 0x001fc800000016ff */
[----:B------:R-:W-:Y:S05]  /*05c0*/  ENDCOLLECTIVE ;  /* 0x000000000000791b */ /* 0x000fea0003800000 */
.L_x_12:
[----:B------:R-:W-:Y:S05]  /*05d0*/  BSYNC B0 ;  /* 0x0000000000007941 */ /* 0x000fea0003800000 */
.L_x_11:
[----:B------:R-:W-:Y:S05]  /*05e0*/  BRA `(.L_x_13) ;  /* 0xfffffffc00947947 */ /* 0x000fea000383ffff */
.L_x_14:
        /* <DEDUP_REMOVED lines=9> */
.L_x_16:


//--------------------- .nv.shared.reserved.0     --------------------------
	.section	.nv.shared.reserved.0,"aw",@nobits
	.weak		__nv_reservedSMEM_offset_0_alias
	.size		__nv_reservedSMEM_offset_0_alias, 0, 64
	.other		__nv_reservedSMEM_offset_0_alias,@"STO_CUDA_RESERVED_SHARED STV_DEFAULT"
__nv_reservedSMEM_offset_0_alias:
	.zero		0
	.zero		64


//--------------------- .nv.constant0._Z14xorShiftNoSyncPii --------------------------
	.section	.nv.constant0._Z14xorShiftNoSyncPii,"a",@progbits
	.sectionflags	@""
	.align	4
.nv.constant0._Z14xorShiftNoSyncPii:
	.zero		908


//--------------------- .nv.constant0._Z8xorShiftPii --------------------------
	.section	.nv.constant0._Z8xorShiftPii,"a",@progbits
	.sectionflags	@""
	.align	4
.nv.constant0._Z8xorShiftPii:
	.zero		908


//--------------------- SYMBOLS --------------------------

	.type		.nv.reservedSmem.offset0,@object
	.size		.nv.reservedSmem.offset0,0x4
